//
// Generated by NVIDIA NVVM Compiler
//
// Compiler Build ID: CL-36424714
// Cuda compilation tools, release 13.0, V13.0.88
// Based on NVVM 20.0.0
//

.version 9.0
.target sm_100
.address_size 64

	// .globl	_Z3dotPKfS0_Pfi
.extern .shared .align 16 .b8 s[];

.visible .entry _Z3dotPKfS0_Pfi(
	.param .u64 .ptr .align 1 _Z3dotPKfS0_Pfi_param_0,
	.param .u64 .ptr .align 1 _Z3dotPKfS0_Pfi_param_1,
	.param .u64 .ptr .align 1 _Z3dotPKfS0_Pfi_param_2,
	.param .u32 _Z3dotPKfS0_Pfi_param_3
)
{
	.reg .pred 	%p<10>;
	.reg .b32 	%r<47>;
	.reg .b32 	%f<85>;
	.reg .b64 	%rd<12>;

	ld.param.u64 	%rd2, [_Z3dotPKfS0_Pfi_param_0];
	ld.param.u64 	%rd3, [_Z3dotPKfS0_Pfi_param_1];
	ld.param.u64 	%rd1, [_Z3dotPKfS0_Pfi_param_2];
	cvta.to.global.u64 	%rd4, %rd3;
	cvta.to.global.u64 	%rd5, %rd2;
	mov.u32 	%r1, %ntid.x;
	mov.u32 	%r2, %ctaid.x;
	mov.u32 	%r23, %tid.x;
	mad.lo.s32 	%r24, %r1, %r2, %r23;
	mul.wide.s32 	%rd6, %r24, 4;
	add.s64 	%rd7, %rd5, %rd6;
	ld.global.f32 	%f14, [%rd7];
	add.s64 	%rd8, %rd4, %rd6;
	ld.global.f32 	%f15, [%rd8];
	mul.f32 	%f16, %f14, %f15;
	shl.b32 	%r25, %r23, 2;
	mov.u32 	%r26, s;
	add.s32 	%r27, %r26, %r25;
	st.shared.f32 	[%r27], %f16;
	bar.sync 	0;
	setp.ne.s32 	%p1, %r23, 0;
	@%p1 bra 	$L__BB0_14;
	and.b32  	%r3, %r1, 15;
	setp.lt.u32 	%p2, %r1, 16;
	mov.f32 	%f84, 0f00000000;
	mov.b32 	%r43, 0;
	@%p2 bra 	$L__BB0_4;
	and.b32  	%r43, %r1, 2032;
	add.s32 	%r40, %r26, 32;
	and.b32  	%r31, %r1, -16;
	neg.s32 	%r41, %r31;
	mov.f32 	%f84, 0f00000000;
$L__BB0_3:
	.pragma "nounroll";
	ld.shared.v4.f32 	{%f20, %f21, %f22, %f23}, [%r40+-32];
	add.f32 	%f24, %f84, %f20;
	add.f32 	%f25, %f24, %f21;
	add.f32 	%f26, %f25, %f22;
	add.f32 	%f27, %f26, %f23;
	ld.shared.v4.f32 	{%f28, %f29, %f30, %f31}, [%r40+-16];
	add.f32 	%f32, %f27, %f28;
	add.f32 	%f33, %f32, %f29;
	add.f32 	%f34, %f33, %f30;
	add.f32 	%f35, %f34, %f31;
	ld.shared.v4.f32 	{%f36, %f37, %f38, %f39}, [%r40];
	add.f32 	%f40, %f35, %f36;
	add.f32 	%f41, %f40, %f37;
	add.f32 	%f42, %f41, %f38;
	add.f32 	%f43, %f42, %f39;
	ld.shared.v4.f32 	{%f44, %f45, %f46, %f47}, [%r40+16];
	add.f32 	%f48, %f43, %f44;
	add.f32 	%f49, %f48, %f45;
	add.f32 	%f50, %f49, %f46;
	add.f32 	%f84, %f50, %f47;
	add.s32 	%r41, %r41, 16;
	add.s32 	%r40, %r40, 64;
	setp.ne.s32 	%p3, %r41, 0;
	@%p3 bra 	$L__BB0_3;
$L__BB0_4:
	setp.eq.s32 	%p4, %r3, 0;
	@%p4 bra 	$L__BB0_13;
	and.b32  	%r11, %r1, 7;
	setp.lt.u32 	%p5, %r3, 8;
	@%p5 bra 	$L__BB0_7;
	shl.b32 	%r32, %r43, 2;
	add.s32 	%r34, %r26, %r32;
	ld.shared.f32 	%f52, [%r34];
	add.f32 	%f53, %f84, %f52;
	ld.shared.f32 	%f54, [%r34+4];
	add.f32 	%f55, %f53, %f54;
	ld.shared.f32 	%f56, [%r34+8];
	add.f32 	%f57, %f55, %f56;
	ld.shared.f32 	%f58, [%r34+12];
	add.f32 	%f59, %f57, %f58;
	ld.shared.f32 	%f60, [%r34+16];
	add.f32 	%f61, %f59, %f60;
	ld.shared.f32 	%f62, [%r34+20];
	add.f32 	%f63, %f61, %f62;
	ld.shared.f32 	%f64, [%r34+24];
	add.f32 	%f65, %f63, %f64;
	ld.shared.f32 	%f66, [%r34+28];
	add.f32 	%f84, %f65, %f66;
	add.s32 	%r43, %r43, 8;
$L__BB0_7:
	setp.eq.s32 	%p6, %r11, 0;
	@%p6 bra 	$L__BB0_13;
	and.b32  	%r14, %r1, 3;
	setp.lt.u32 	%p7, %r11, 4;
	@%p7 bra 	$L__BB0_10;
	shl.b32 	%r35, %r43, 2;
	add.s32 	%r37, %r26, %r35;
	ld.shared.f32 	%f68, [%r37];
	add.f32 	%f69, %f84, %f68;
	ld.shared.f32 	%f70, [%r37+4];
	add.f32 	%f71, %f69, %f70;
	ld.shared.f32 	%f72, [%r37+8];
	add.f32 	%f73, %f71, %f72;
	ld.shared.f32 	%f74, [%r37+12];
	add.f32 	%f84, %f73, %f74;
	add.s32 	%r43, %r43, 4;
$L__BB0_10:
	setp.eq.s32 	%p8, %r14, 0;
	@%p8 bra 	$L__BB0_13;
	shl.b32 	%r38, %r43, 2;
	add.s32 	%r46, %r26, %r38;
	neg.s32 	%r45, %r14;
$L__BB0_12:
	.pragma "nounroll";
	ld.shared.f32 	%f75, [%r46];
	add.f32 	%f84, %f84, %f75;
	add.s32 	%r46, %r46, 4;
	add.s32 	%r45, %r45, 1;
	setp.ne.s32 	%p9, %r45, 0;
	@%p9 bra 	$L__BB0_12;
$L__BB0_13:
	cvta.to.global.u64 	%rd9, %rd1;
	mul.wide.u32 	%rd10, %r2, 4;
	add.s64 	%rd11, %rd9, %rd10;
	st.global.f32 	[%rd11], %f84;
$L__BB0_14:
	ret;

}


// ===== COMPILED SASS (sm_100) =====

	.target	sm_100

	.elftype	@"ET_EXEC"


//--------------------- .note.nv.tkinfo           --------------------------
	.section	.note.nv.tkinfo,"",@"SHT_NOTE"
	.sectionflags	@"SHF_NOTE_NV_TKINFO"
	.tkinfo
        /*0018*/ 	.word	0x00000002
        /*0030*/ 	.string	""
        /*0030*/ 	.string	"ptxas"
        /*0030*/ 	.string	"Cuda compilation tools, release 13.0, V13.0.88"
        /*0030*/ 	.string	"Build cuda_13.0.r13.0/compiler.36424714_0"
        /*0030*/ 	.string	"-arch sm_100 -m 64 "



//--------------------- .note.nv.cuinfo           --------------------------
	.section	.note.nv.cuinfo,"",@"SHT_NOTE"
	.sectionflags	@"SHF_NOTE_NV_CUINFO"
        /*0018*/ 	.short	0x0002
        /*001a*/ 	.short	0x0064
        /*001c*/ 	.short	0x0082
	.zero		2


//--------------------- .nv.info                  --------------------------
	.section	.nv.info,"",@"SHT_CUDA_INFO"
	.align	4


	//----- nvinfo : EIATTR_REGCOUNT
	.align		4
        /*0000*/ 	.byte	0x04, 0x2f
        /*0002*/ 	.short	(.L_1 - .L_0)
	.align		4
.L_0:
        /*0004*/ 	.word	index@(_Z3dotPKfS0_Pfi)
        /*0008*/ 	.word	0x00000016


	//----- nvinfo : EIATTR_FRAME_SIZE
	.align		4
.L_1:
        /*000c*/ 	.byte	0x04, 0x11
        /*000e*/ 	.short	(.L_3 - .L_2)
	.align		4
.L_2:
        /*0010*/ 	.word	index@(_Z3dotPKfS0_Pfi)
        /*0014*/ 	.word	0x00000000


	//----- nvinfo : EIATTR_MIN_STACK_SIZE
	.align		4
.L_3:
        /*0018*/ 	.byte	0x04, 0x12
        /*001a*/ 	.short	(.L_5 - .L_4)
	.align		4
.L_4:
        /*001c*/ 	.word	index@(_Z3dotPKfS0_Pfi)
        /*0020*/ 	.word	0x00000000
.L_5:


//--------------------- .nv.compat                --------------------------
	.section	.nv.compat,"",@"SHT_CUDA_COMPAT_INFO"
	.align	4
        /*0000*/ 	.byte	0x02, 0x09, 0x00, 0x00, 0x02, 0x02, 0x01, 0x00, 0x02, 0x05, 0x05, 0x00, 0x03, 0x07, 0x01, 0x01
        /*0010*/ 	.byte	0x02, 0x03, 0x00, 0x00, 0x02, 0x06, 0x01, 0x00, 0x04, 0x0b, 0x08, 0x00, 0x09, 0x00, 0x00, 0x00
        /*0020*/ 	.byte	0x00, 0x00, 0x00, 0x00


//--------------------- .nv.info._Z3dotPKfS0_Pfi  --------------------------
	.section	.nv.info._Z3dotPKfS0_Pfi,"",@"SHT_CUDA_INFO"
	.sectionflags	@""
	.align	4


	//----- nvinfo : EIATTR_CUDA_API_VERSION
	.align		4
        /*0000*/ 	.byte	0x04, 0x37
        /*0002*/ 	.short	(.L_7 - .L_6)
.L_6:
        /*0004*/ 	.word	0x00000082


	//----- nvinfo : EIATTR_KPARAM_INFO
	.align		4
.L_7:
        /*0008*/ 	.byte	0x04, 0x17
        /*000a*/ 	.short	(.L_9 - .L_8)
.L_8:
        /*000c*/ 	.word	0x00000000
        /*0010*/ 	.short	0x0003
        /*0012*/ 	.short	0x0018
        /*0014*/ 	.byte	0x00, 0xf0, 0x11, 0x00


	//----- nvinfo : EIATTR_KPARAM_INFO
	.align		4
.L_9:
        /*0018*/ 	.byte	0x04, 0x17
        /*001a*/ 	.short	(.L_11 - .L_10)
.L_10:
        /*001c*/ 	.word	0x00000000
        /*0020*/ 	.short	0x0002
        /*0022*/ 	.short	0x0010
        /*0024*/ 	.byte	0x00, 0xf5, 0x21, 0x00


	//----- nvinfo : EIATTR_KPARAM_INFO
	.align		4
.L_11:
        /*0028*/ 	.byte	0x04, 0x17
        /*002a*/ 	.short	(.L_13 - .L_12)
.L_12:
        /*002c*/ 	.word	0x00000000
        /*0030*/ 	.short	0x0001
        /*0032*/ 	.short	0x0008
        /*0034*/ 	.byte	0x00, 0xf5, 0x21, 0x00


	//----- nvinfo : EIATTR_KPARAM_INFO
	.align		4
.L_13:
        /*0038*/ 	.byte	0x04, 0x17
        /*003a*/ 	.short	(.L_15 - .L_14)
.L_14:
        /*003c*/ 	.word	0x00000000
        /*0040*/ 	.short	0x0000
        /*0042*/ 	.short	0x0000
        /*0044*/ 	.byte	0x00, 0xf5, 0x21, 0x00


	//----- nvinfo : EIATTR_SPARSE_MMA_MASK
	.align		4
.L_15:
        /*0048*/ 	.byte	0x03, 0x50
        /*004a*/ 	.short	0x0000


	//----- nvinfo : EIATTR_MAXREG_COUNT
	.align		4
        /*004c*/ 	.byte	0x03, 0x1b
        /*004e*/ 	.short	0x00ff


	//----- nvinfo : EIATTR_NUM_BARRIERS
	.align		4
        /*0050*/ 	.byte	0x02, 0x4c
        /*0052*/ 	.byte	0x01
	.zero		1


	//----- nvinfo : EIATTR_MERCURY_ISA_VERSION
	.align		4
        /*0054*/ 	.byte	0x03, 0x5f
        /*0056*/ 	.short	0x0101


	//----- nvinfo : EIATTR_VRC_CTA_INIT_COUNT
	.align		4
        /*0058*/ 	.byte	0x02, 0x4a
	.zero		1
	.zero		1


	//----- nvinfo : EIATTR_EXIT_INSTR_OFFSETS
	.align		4
        /*005c*/ 	.byte	0x04, 0x1c
        /*005e*/ 	.short	(.L_17 - .L_16)


	//   ....[0]....
.L_16:
        /*0060*/ 	.word	0x00000140


	//   ....[1]....
        /*0064*/ 	.word	0x00000610


	//----- nvinfo : EIATTR_CBANK_PARAM_SIZE
	.align		4
.L_17:
        /*0068*/ 	.byte	0x03, 0x19
        /*006a*/ 	.short	0x001c


	//----- nvinfo : EIATTR_PARAM_CBANK
	.align		4
        /*006c*/ 	.byte	0x04, 0x0a
        /*006e*/ 	.short	(.L_19 - .L_18)
	.align		4
.L_18:
        /*0070*/ 	.word	index@(.nv.constant0._Z3dotPKfS0_Pfi)
        /*0074*/ 	.short	0x0380
        /*0076*/ 	.short	0x001c


	//----- nvinfo : EIATTR_SW_WAR
	.align		4
.L_19:
        /*0078*/ 	.byte	0x04, 0x36
        /*007a*/ 	.short	(.L_21 - .L_20)
.L_20:
        /*007c*/ 	.word	0x00000008
.L_21:


//--------------------- .nv.callgraph             --------------------------
	.section	.nv.callgraph,"",@"SHT_CUDA_CALLGRAPH"
	.align	4
	.sectionentsize	8
	.align		4
        /*0000*/ 	.word	0x00000000
	.align		4
        /*0004*/ 	.word	0xffffffff
	.align		4
        /*0008*/ 	.word	0x00000000
	.align		4
        /*000c*/ 	.word	0xfffffffe
	.align		4
        /*0010*/ 	.word	0x00000000
	.align		4
        /*0014*/ 	.word	0xfffffffd
	.align		4
        /*0018*/ 	.word	0x00000000
	.align		4
        /*001c*/ 	.word	0xfffffffc


//--------------------- .text._Z3dotPKfS0_Pfi     --------------------------
	.section	.text._Z3dotPKfS0_Pfi,"ax",@progbits
	.align	128
        .global         _Z3dotPKfS0_Pfi
        .type           _Z3dotPKfS0_Pfi,@function
        .size           _Z3dotPKfS0_Pfi,(.L_x_7 - _Z3dotPKfS0_Pfi)
        .other          _Z3dotPKfS0_Pfi,@"STO_CUDA_ENTRY STV_DEFAULT"
_Z3dotPKfS0_Pfi:
.text._Z3dotPKfS0_Pfi:
[----:B------:R-:W-:Y:S01]  /*0000*/  LDC R1, c[0x0][0x37c] ;  /* 0x0000df00ff017b82 */ /* 0x000fe20000000800 */
[----:B------:R-:W0:Y:S07]  /*0010*/  S2R R0, SR_CTAID.X ;  /* 0x0000000000007919 */ /* 0x000e2e0000002500 */
[----:B------:R-:W1:Y:S01]  /*0020*/  LDC.64 R2, c[0x0][0x380] ;  /* 0x0000e000ff027b82 */ /* 0x000e620000000a00 */
[----:B------:R-:W0:Y:S01]  /*0030*/  LDCU UR9, c[0x0][0x360] ;  /* 0x00006c00ff0977ac */ /* 0x000e220008000800 */
[----:B------:R-:W0:Y:S01]  /*0040*/  S2R R9, SR_TID.X ;  /* 0x0000000000097919 */ /* 0x000e220000002100 */
[----:B------:R-:W2:Y:S05]  /*0050*/  LDCU.64 UR10, c[0x0][0x358] ;  /* 0x00006b00ff0a77ac */ /* 0x000eaa0008000a00 */
[----:B------:R-:W3:Y:S01]  /*0060*/  LDC.64 R4, c[0x0][0x388] ;  /* 0x0000e200ff047b82 */ /* 0x000ee20000000a00 */
[----:B0-----:R-:W-:-:S04]  /*0070*/  IMAD R7, R0, UR9, R9 ;  /* 0x0000000900077c24 */ /* 0x001fc8000f8e0209 */
[----:B-1----:R-:W-:-:S04]  /*0080*/  IMAD.WIDE R2, R7, 0x4, R2 ;  /* 0x0000000407027825 */ /* 0x002fc800078e0202 */
[----:B---3--:R-:W-:Y:S02]  /*0090*/  IMAD.WIDE R4, R7, 0x4, R4 ;  /* 0x0000000407047825 */ /* 0x008fe400078e0204 */
[----:B--2---:R-:W2:Y:S04]  /*00a0*/  LDG.E R2, desc[UR10][R2.64] ;  /* 0x0000000a02027981 */ /* 0x004ea8000c1e1900 */
[----:B------:R-:W2:Y:S01]  /*00b0*/  LDG.E R5, desc[UR10][R4.64] ;  /* 0x0000000a04057981 */ /* 0x000ea2000c1e1900 */
[----:B------:R-:W0:Y:S01]  /*00c0*/  S2UR UR5, SR_CgaCtaId ;  /* 0x00000000000579c3 */ /* 0x000e220000008800 */
[----:B------:R-:W-:Y:S01]  /*00d0*/  UMOV UR4, 0x400 ;  /* 0x0000040000047882 */ /* 0x000fe20000000000 */
[----:B------:R-:W-:Y:S01]  /*00e0*/  ISETP.NE.AND P0, PT, R9, RZ, PT ;  /* 0x000000ff0900720c */ /* 0x000fe20003f05270 */
[----:B0-----:R-:W-:-:S06]  /*00f0*/  ULEA UR5, UR5, UR4, 0x18 ;  /* 0x0000000405057291 */ /* 0x001fcc000f8ec0ff */
[----:B------:R-:W-:Y:S01]  /*0100*/  LEA R7, R9, UR5, 0x2 ;  /* 0x0000000509077c11 */ /* 0x000fe2000f8e10ff */
[----:B--2---:R-:W-:-:S05]  /*0110*/  FMUL R6, R2, R5 ;  /* 0x0000000502067220 */ /* 0x004fca0000400000 */
[----:B------:R0:W-:Y:S01]  /*0120*/  STS [R7], R6 ;  /* 0x0000000607007388 */ /* 0x0001e20000000800 */
[----:B------:R-:W-:Y:S06]  /*0130*/  BAR.SYNC.DEFER_BLOCKING 0x0 ;  /* 0x0000000000007b1d */ /* 0x000fec0000010000 */
[----:B------:R-:W-:Y:S05]  /*0140*/  @P0 EXIT ;  /* 0x000000000000094d */ /* 0x000fea0003800000 */
[----:B------:R-:W-:Y:S01]  /*0150*/  UISETP.GE.U32.AND UP0, UPT, UR9, 0x10, UPT ;  /* 0x000000100900788c */ /* 0x000fe2000bf06070 */
[----:B------:R-:W-:Y:S01]  /*0160*/  HFMA2 R19, -RZ, RZ, 0, 0 ;  /* 0x00000000ff137431 */ /* 0x000fe200000001ff */
[----:B------:R-:W-:Y:S01]  /*0170*/  ULOP3.LUT UR7, UR9, 0xf, URZ, 0xc0, !UPT ;  /* 0x0000000f09077892 */ /* 0x000fe2000f8ec0ff */
[----:B------:R-:W-:-:S06]  /*0180*/  UMOV UR4, URZ ;  /* 0x000000ff00047c82 */ /* 0x000fcc0008000000 */
[----:B------:R-:W-:Y:S05]  /*0190*/  BRA.U !UP0, `(.L_x_0) ;  /* 0x0000000108747547 */ /* 0x000fea000b800000 */
[----:B------:R-:W-:Y:S01]  /*01a0*/  ULOP3.LUT UR6, UR9, 0xfffffff0, URZ, 0xc0, !UPT ;  /* 0xfffffff009067892 */ /* 0x000fe2000f8ec0ff */
[----:B------:R-:W-:Y:S01]  /*01b0*/  MOV R19, RZ ;  /* 0x000000ff00137202 */ /* 0x000fe20000000f00 */
[----:B------:R-:W-:Y:S02]  /*01c0*/  ULOP3.LUT UR4, UR9, 0x7f0, URZ, 0xc0, !UPT ;  /* 0x000007f009047892 */ /* 0x000fe4000f8ec0ff */
[----:B------:R-:W-:Y:S02]  /*01d0*/  UIADD3 UR8, UPT, UPT, UR5, 0x20, URZ ;  /* 0x0000002005087890 */ /* 0x000fe4000fffe0ff */
[----:B------:R-:W-:-:S12]  /*01e0*/  UIADD3 UR6, UPT, UPT, -UR6, URZ, URZ ;  /* 0x000000ff06067290 */ /* 0x000fd8000fffe1ff */
.L_x_1:
[----:B------:R-:W1:Y:S01]  /*01f0*/  LDS.128 R12, [UR8+-0x20] ;  /* 0xffffe008ff0c7984 */ /* 0x000e620008000c00 */
[----:B------:R-:W-:-:S03]  /*0200*/  UIADD3 UR6, UPT, UPT, UR6, 0x10, URZ ;  /* 0x0000001006067890 */ /* 0x000fc6000fffe0ff */
[----:B------:R-:W2:Y:S01]  /*0210*/  LDS.128 R8, [UR8+-0x10] ;  /* 0xfffff008ff087984 */ /* 0x000ea20008000c00 */
[----:B------:R-:W-:-:S03]  /*0220*/  UISETP.NE.AND UP0, UPT, UR6, URZ, UPT ;  /* 0x000000ff0600728c */ /* 0x000fc6000bf05270 */
[----:B0-----:R-:W0:Y:S01]  /*0230*/  LDS.128 R4, [UR8] ;  /* 0x00000008ff047984 */ /* 0x001e220008000c00 */
[----:B-1----:R-:W-:-:S03]  /*0240*/  FADD R12, R12, R19 ;  /* 0x000000130c0c7221 */ /* 0x002fc60000000000 */
[----:B------:R-:W1:Y:S01]  /*0250*/  LDS.128 R16, [UR8+0x10] ;  /* 0x00001008ff107984 */ /* 0x000e620008000c00 */
[----:B------:R-:W-:Y:S01]  /*0260*/  UIADD3 UR8, UPT, UPT, UR8, 0x40, URZ ;  /* 0x0000004008087890 */ /* 0x000fe2000fffe0ff */
[----:B------:R-:W-:-:S04]  /*0270*/  FADD R13, R13, R12 ;  /* 0x0000000c0d0d7221 */ /* 0x000fc80000000000 */
[----:B------:R-:W-:-:S04]  /*0280*/  FADD R14, R14, R13 ;  /* 0x0000000d0e0e7221 */ /* 0x000fc80000000000 */
[----:B------:R-:W-:-:S04]  /*0290*/  FADD R15, R15, R14 ;  /* 0x0000000e0f0f7221 */ /* 0x000fc80000000000 */
[----:B--2---:R-:W-:-:S04]  /*02a0*/  FADD R8, R15, R8 ;  /* 0x000000080f087221 */ /* 0x004fc80000000000 */
[----:B------:R-:W-:-:S04]  /*02b0*/  FADD R9, R9, R8 ;  /* 0x0000000809097221 */ /* 0x000fc80000000000 */
[----:B------:R-:W-:-:S04]  /*02c0*/  FADD R10, R10, R9 ;  /* 0x000000090a0a7221 */ /* 0x000fc80000000000 */
[----:B------:R-:W-:-:S04]  /*02d0*/  FADD R11, R11, R10 ;  /* 0x0000000a0b0b7221 */ /* 0x000fc80000000000 */
[----:B0-----:R-:W-:-:S04]  /*02e0*/  FADD R4, R11, R4 ;  /* 0x000000040b047221 */ /* 0x001fc80000000000 */
[----:B------:R-:W-:-:S04]  /*02f0*/  FADD R5, R5, R4 ;  /* 0x0000000405057221 */ /* 0x000fc80000000000 */
[----:B------:R-:W-:-:S04]  /*0300*/  FADD R6, R6, R5 ;  /* 0x0000000506067221 */ /* 0x000fc80000000000 */
[----:B------:R-:W-:-:S04]  /*0310*/  FADD R7, R7, R6 ;  /* 0x0000000607077221 */ /* 0x000fc80000000000 */
[----:B-1----:R-:W-:-:S04]  /*0320*/  FADD R16, R7, R16 ;  /* 0x0000001007107221 */ /* 0x002fc80000000000 */
[----:B------:R-:W-:-:S04]  /*0330*/  FADD R17, R17, R16 ;  /* 0x0000001011117221 */ /* 0x000fc80000000000 */
[----:B------:R-:W-:-:S04]  /*0340*/  FADD R18, R18, R17 ;  /* 0x0000001112127221 */ /* 0x000fc80000000000 */
[----:B------:R-:W-:Y:S01]  /*0350*/  FADD R19, R19, R18 ;  /* 0x0000001213137221 */ /* 0x000fe20000000000 */
[----:B------:R-:W-:Y:S06]  /*0360*/  BRA.U UP0, `(.L_x_1) ;  /* 0xfffffffd00a07547 */ /* 0x000fec000b83ffff */
.L_x_0:
[----:B------:R-:W-:-:S09]  /*0370*/  UISETP.NE.AND UP0, UPT, UR7, URZ, UPT ;  /* 0x000000ff0700728c */ /* 0x000fd2000bf05270 */
[----:B------:R-:W-:Y:S05]  /*0380*/  BRA.U !UP0, `(.L_x_2) ;  /* 0x0000000108947547 */ /* 0x000fea000b800000 */
[----:B------:R-:W-:Y:S02]  /*0390*/  UISETP.GE.U32.AND UP0, UPT, UR7, 0x8, UPT ;  /* 0x000000080700788c */ /* 0x000fe4000bf06070 */
[----:B------:R-:W-:-:S04]  /*03a0*/  ULOP3.LUT UR8, UR9, 0x7, URZ, 0xc0, !UPT ;  /* 0x0000000709087892 */ /* 0x000fc8000f8ec0ff */
[----:B------:R-:W-:-:S03]  /*03b0*/  UISETP.NE.AND UP1, UPT, UR8, URZ, UPT ;  /* 0x000000ff0800728c */ /* 0x000fc6000bf25270 */
[----:B------:R-:W-:Y:S08]  /*03c0*/  BRA.U !UP0, `(.L_x_3) ;  /* 0x0000000108307547 */ /* 0x000ff0000b800000 */
[----:B------:R-:W-:Y:S02]  /*03d0*/  ULEA UR6, UR4, UR5, 0x2 ;  /* 0x0000000504067291 */ /* 0x000fe4000f8e10ff */
[----:B------:R-:W-:-:S07]  /*03e0*/  UIADD3 UR4, UPT, UPT, UR4, 0x8, URZ ;  /* 0x0000000804047890 */ /* 0x000fce000fffe0ff */
[----:B------:R-:W1:Y:S04]  /*03f0*/  LDS.128 R8, [UR6] ;  /* 0x00000006ff087984 */ /* 0x000e680008000c00 */
[----:B0-----:R-:W0:Y:S01]  /*0400*/  LDS.128 R4, [UR6+0x10] ;  /* 0x00001006ff047984 */ /* 0x001e220008000c00 */
[----:B-1----:R-:W-:-:S04]  /*0410*/  FADD R8, R19, R8 ;  /* 0x0000000813087221 */ /* 0x002fc80000000000 */
[----:B------:R-:W-:-:S04]  /*0420*/  FADD R9, R8, R9 ;  /* 0x0000000908097221 */ /* 0x000fc80000000000 */
[----:B------:R-:W-:-:S04]  /*0430*/  FADD R10, R9, R10 ;  /* 0x0000000a090a7221 */ /* 0x000fc80000000000 */
[----:B------:R-:W-:-:S04]  /*0440*/  FADD R11, R10, R11 ;  /* 0x0000000b0a0b7221 */ /* 0x000fc80000000000 */
[----:B0-----:R-:W-:-:S04]  /*0450*/  FADD R4, R11, R4 ;  /* 0x000000040b047221 */ /* 0x001fc80000000000 */
[----:B------:R-:W-:-:S04]  /*0460*/  FADD R5, R4, R5 ;  /* 0x0000000504057221 */ /* 0x000fc80000000000 */
[----:B------:R-:W-:-:S04]  /*0470*/  FADD R6, R5, R6 ;  /* 0x0000000605067221 */ /* 0x000fc80000000000 */
[----:B------:R-:W-:-:S07]  /*0480*/  FADD R19, R6, R7 ;  /* 0x0000000706137221 */ /* 0x000fce0000000000 */
.L_x_3:
[----:B------:R-:W-:Y:S05]  /*0490*/  BRA.U !UP1, `(.L_x_2) ;  /* 0x0000000109507547 */ /* 0x000fea000b800000 */
[----:B------:R-:W-:Y:S02]  /*04a0*/  UISETP.GE.U32.AND UP0, UPT, UR8, 0x4, UPT ;  /* 0x000000040800788c */ /* 0x000fe4000bf06070 */
[----:B------:R-:W-:-:S04]  /*04b0*/  ULOP3.LUT UR6, UR9, 0x3, URZ, 0xc0, !UPT ;  /* 0x0000000309067892 */ /* 0x000fc8000f8ec0ff */
[----:B------:R-:W-:-:S03]  /*04c0*/  UISETP.NE.AND UP1, UPT, UR6, URZ, UPT ;  /* 0x000000ff0600728c */ /* 0x000fc6000bf25270 */
[----:B------:R-:W-:Y:S08]  /*04d0*/  BRA.U !UP0, `(.L_x_4) ;  /* 0x00000001081c7547 */ /* 0x000ff0000b800000 */
[----:B------:R-:W-:Y:S02]  /*04e0*/  ULEA UR7, UR4, UR5, 0x2 ;  /* 0x0000000504077291 */ /* 0x000fe4000f8e10ff */
[----:B------:R-:W-:-:S07]  /*04f0*/  UIADD3 UR4, UPT, UPT, UR4, 0x4, URZ ;  /* 0x0000000404047890 */ /* 0x000fce000fffe0ff */
[----:B0-----:R-:W0:Y:S02]  /*0500*/  LDS.128 R4, [UR7] ;  /* 0x00000007ff047984 */ /* 0x001e240008000c00 */
[----:B0-----:R-:W-:-:S04]  /*0510*/  FADD R4, R19, R4 ;  /* 0x0000000413047221 */ /* 0x001fc80000000000 */
[----:B------:R-:W-:-:S04]  /*0520*/  FADD R5, R4, R5 ;  /* 0x0000000504057221 */ /* 0x000fc80000000000 */
[----:B------:R-:W-:-:S04]  /*0530*/  FADD R6, R5, R6 ;  /* 0x0000000605067221 */ /* 0x000fc80000000000 */
[----:B------:R-:W-:-:S07]  /*0540*/  FADD R19, R6, R7 ;  /* 0x0000000706137221 */ /* 0x000fce0000000000 */
.L_x_4:
[----:B------:R-:W-:Y:S05]  /*0550*/  BRA.U !UP1, `(.L_x_2) ;  /* 0x0000000109207547 */ /* 0x000fea000b800000 */
[----:B------:R-:W-:Y:S02]  /*0560*/  ULEA UR4, UR4, UR5, 0x2 ;  /* 0x0000000504047291 */ /* 0x000fe4000f8e10ff */
[----:B------:R-:W-:-:S12]  /*0570*/  UIADD3 UR6, UPT, UPT, -UR6, URZ, URZ ;  /* 0x000000ff06067290 */ /* 0x000fd8000fffe1ff */
.L_x_5:
[----:B------:R-:W1:Y:S01]  /*0580*/  LDS R2, [UR4] ;  /* 0x00000004ff027984 */ /* 0x000e620008000800 */
[----:B------:R-:W-:Y:S02]  /*0590*/  UIADD3 UR6, UPT, UPT, UR6, 0x1, URZ ;  /* 0x0000000106067890 */ /* 0x000fe4000fffe0ff */
[----:B------:R-:W-:Y:S02]  /*05a0*/  UIADD3 UR4, UPT, UPT, UR4, 0x4, URZ ;  /* 0x0000000404047890 */ /* 0x000fe4000fffe0ff */
[----:B------:R-:W-:Y:S01]  /*05b0*/  UISETP.NE.AND UP0, UPT, UR6, URZ, UPT ;  /* 0x000000ff0600728c */ /* 0x000fe2000bf05270 */
[----:B-1----:R-:W-:-:S08]  /*05c0*/  FADD R19, R2, R19 ;  /* 0x0000001302137221 */ /* 0x002fd00000000000 */
[----:B------:R-:W-:Y:S05]  /*05d0*/  BRA.U UP0, `(.L_x_5) ;  /* 0xfffffffd00e87547 */ /* 0x000fea000b83ffff */
.L_x_2:
[----:B------:R-:W1:Y:S02]  /*05e0*/  LDC.64 R2, c[0x0][0x390] ;  /* 0x0000e400ff027b82 */ /* 0x000e640000000a00 */
[----:B-1----:R-:W-:-:S05]  /*05f0*/  IMAD.WIDE.U32 R2, R0, 0x4, R2 ;  /* 0x0000000400027825 */ /* 0x002fca00078e0002 */
[----:B------:R-:W-:Y:S01]  /*0600*/  STG.E desc[UR10][R2.64], R19 ;  /* 0x0000001302007986 */ /* 0x000fe2000c10190a */
[----:B------:R-:W-:Y:S05]  /*0610*/  EXIT ;  /* 0x000000000000794d */ /* 0x000fea0003800000 */
.L_x_6:
[----:B------:R-:W-:-:S00]  /*0620*/  BRA `(.L_x_6) ;  /* 0xfffffffc00fc7947 */ /* 0x000fc0000383ffff */
[----:B------:R-:W-:-:S00]  /*0630*/  NOP ;  /* 0x0000000000007918 */ /* 0x000fc00000000000 */
        /* <DEDUP_REMOVED lines=12> */
.L_x_7:


//--------------------- .nv.shared._Z3dotPKfS0_Pfi --------------------------
	.section	.nv.shared._Z3dotPKfS0_Pfi,"aw",@nobits
	.sectionflags	@""
	.align	16
	.zero		1024


//--------------------- .nv.shared.reserved.0     --------------------------
	.section	.nv.shared.reserved.0,"aw",@nobits
	.weak		__nv_reservedSMEM_offset_0_alias
	.size		__nv_reservedSMEM_offset_0_alias, 0, 64
	.other		__nv_reservedSMEM_offset_0_alias,@"STO_CUDA_RESERVED_SHARED STV_DEFAULT"
__nv_reservedSMEM_offset_0_alias:
	.zero		0
	.zero		64


//--------------------- .nv.constant0._Z3dotPKfS0_Pfi --------------------------
	.section	.nv.constant0._Z3dotPKfS0_Pfi,"a",@progbits
	.sectionflags	@""
	.align	4
.nv.constant0._Z3dotPKfS0_Pfi:
	.zero		924


//--------------------- SYMBOLS --------------------------

	.type		.nv.reservedSmem.offset0,@object
	.size		.nv.reservedSmem.offset0,0x4
	.type		.nv.reservedSmem.cap,@object
	.size		.nv.reservedSmem.cap,0x4
